//
// Generated by NVIDIA NVVM Compiler
//
// Compiler Build ID: CL-36424714
// Cuda compilation tools, release 13.0, V13.0.88
// Based on NVVM 20.0.0
//

.version 9.0
.target sm_100
.address_size 64

	// .globl	_Z12helloFromGPUv
.extern .func  (.param .b32 func_retval0) vprintf
(
	.param .b64 vprintf_param_0,
	.param .b64 vprintf_param_1
)
;
.global .align 1 .b8 $str[33] = {72, 101, 108, 108, 111, 32, 87, 111, 114, 108, 100, 32, 102, 114, 111, 109, 32, 71, 80, 85, 32, 116, 104, 114, 101, 97, 100, 32, 37, 100, 33, 10};

.visible .entry _Z12helloFromGPUv()
{
	.reg .b32 	%r<3>;
	.reg .b64 	%rd<3>;

	mov.u64 	%rd1, $str;
	cvta.global.u64 	%rd2, %rd1;
	{ // callseq 0, 0
	.param .b64 param0;
	st.param.b64 	[param0], %rd2;
	.param .b64 param1;
	st.param.b64 	[param1], 0;
	.param .b32 retval0;
	call.uni (retval0), 
	vprintf, 
	(
	param0, 
	param1
	);
	ld.param.b32 	%r1, [retval0];
	} // callseq 0
	ret;

}


// ===== COMPILED SASS (sm_100) =====

	.target	sm_100

	.elftype	@"ET_EXEC"


//--------------------- .note.nv.tkinfo           --------------------------
	.section	.note.nv.tkinfo,"",@"SHT_NOTE"
	.sectionflags	@"SHF_NOTE_NV_TKINFO"
	.tkinfo
        /*0018*/ 	.word	0x00000002
        /*0030*/ 	.string	""
        /*0030*/ 	.string	"ptxas"
        /*0030*/ 	.string	"Cuda compilation tools, release 13.0, V13.0.88"
        /*0030*/ 	.string	"Build cuda_13.0.r13.0/compiler.36424714_0"
        /*0030*/ 	.string	"-arch sm_100 -m 64 "



//--------------------- .note.nv.cuinfo           --------------------------
	.section	.note.nv.cuinfo,"",@"SHT_NOTE"
	.sectionflags	@"SHF_NOTE_NV_CUINFO"
        /*0018*/ 	.short	0x0002
        /*001a*/ 	.short	0x0064
        /*001c*/ 	.short	0x0082
	.zero		2


//--------------------- .nv.info                  --------------------------
	.section	.nv.info,"",@"SHT_CUDA_INFO"
	.align	4


	//----- nvinfo : EIATTR_REGCOUNT
	.align		4
        /*0000*/ 	.byte	0x04, 0x2f
        /*0002*/ 	.short	(.L_2 - .L_1)
	.align		4
.L_1:
        /*0004*/ 	.word	index@(_Z12helloFromGPUv)
        /*0008*/ 	.word	0x00000018


	//----- nvinfo : EIATTR_FRAME_SIZE
	.align		4
.L_2:
        /*000c*/ 	.byte	0x04, 0x11
        /*000e*/ 	.short	(.L_4 - .L_3)
	.align		4
.L_3:
        /*0010*/ 	.word	index@(_Z12helloFromGPUv)
        /*0014*/ 	.word	0x00000000


	//----- nvinfo : EIATTR_MIN_STACK_SIZE
	.align		4
.L_4:
        /*0018*/ 	.byte	0x04, 0x12
        /*001a*/ 	.short	(.L_6 - .L_5)
	.align		4
.L_5:
        /*001c*/ 	.word	index@(_Z12helloFromGPUv)
        /*0020*/ 	.word	0x00000000
.L_6:


//--------------------- .nv.compat                --------------------------
	.section	.nv.compat,"",@"SHT_CUDA_COMPAT_INFO"
	.align	4
        /*0000*/ 	.byte	0x02, 0x09, 0x00, 0x00, 0x02, 0x02, 0x01, 0x00, 0x02, 0x05, 0x05, 0x00, 0x03, 0x07, 0x01, 0x01
        /*0010*/ 	.byte	0x02, 0x03, 0x00, 0x00, 0x02, 0x06, 0x01, 0x00, 0x04, 0x0b, 0x08, 0x00, 0x09, 0x00, 0x00, 0x00
        /*0020*/ 	.byte	0x00, 0x00, 0x00, 0x00


//--------------------- .nv.info._Z12helloFromGPUv --------------------------
	.section	.nv.info._Z12helloFromGPUv,"",@"SHT_CUDA_INFO"
	.sectionflags	@""
	.align	4


	//----- nvinfo : EIATTR_CUDA_API_VERSION
	.align		4
        /*0000*/ 	.byte	0x04, 0x37
        /*0002*/ 	.short	(.L_8 - .L_7)
.L_7:
        /*0004*/ 	.word	0x00000082


	//----- nvinfo : EIATTR_SPARSE_MMA_MASK
	.align		4
.L_8:
        /*0008*/ 	.byte	0x03, 0x50
        /*000a*/ 	.short	0x0000


	//----- nvinfo : EIATTR_MAXREG_COUNT
	.align		4
        /*000c*/ 	.byte	0x03, 0x1b
        /*000e*/ 	.short	0x00ff


	//----- nvinfo : EIATTR_EXTERNS
	.align		4
        /*0010*/ 	.byte	0x04, 0x0f
        /*0012*/ 	.short	(.L_10 - .L_9)


	//   ....[0]....
	.align		4
.L_9:
        /*0014*/ 	.word	index@(vprintf)


	//----- nvinfo : EIATTR_MERCURY_ISA_VERSION
	.align		4
.L_10:
        /*0018*/ 	.byte	0x03, 0x5f
        /*001a*/ 	.short	0x0101


	//----- nvinfo : EIATTR_VRC_CTA_INIT_COUNT
	.align		4
        /*001c*/ 	.byte	0x02, 0x4a
	.zero		1
	.zero		1


	//----- nvinfo : EIATTR_SYSCALL_OFFSETS
	.align		4
        /*0020*/ 	.byte	0x04, 0x46
        /*0022*/ 	.short	(.L_12 - .L_11)


	//   ....[0]....
.L_11:
        /*0024*/ 	.word	0x00000080


	//----- nvinfo : EIATTR_EXIT_INSTR_OFFSETS
	.align		4
.L_12:
        /*0028*/ 	.byte	0x04, 0x1c
        /*002a*/ 	.short	(.L_14 - .L_13)


	//   ....[0]....
.L_13:
        /*002c*/ 	.word	0x00000090


	//----- nvinfo : EIATTR_SW_WAR
	.align		4
.L_14:
        /*0030*/ 	.byte	0x04, 0x36
        /*0032*/ 	.short	(.L_16 - .L_15)
.L_15:
        /*0034*/ 	.word	0x00000008
.L_16:


//--------------------- .nv.callgraph             --------------------------
	.section	.nv.callgraph,"",@"SHT_CUDA_CALLGRAPH"
	.align	4
	.sectionentsize	8
	.align		4
        /*0000*/ 	.word	0x00000000
	.align		4
        /*0004*/ 	.word	0xffffffff
	.align		4
        /*0008*/ 	.word	index@(_Z12helloFromGPUv)
	.align		4
        /*000c*/ 	.word	index@(vprintf)
	.align		4
        /*0010*/ 	.word	0x00000000
	.align		4
        /*0014*/ 	.word	0xfffffffe
	.align		4
        /*0018*/ 	.word	0x00000000
	.align		4
        /*001c*/ 	.word	0xfffffffd
	.align		4
        /*0020*/ 	.word	0x00000000
	.align		4
        /*0024*/ 	.word	0xfffffffc


//--------------------- .nv.constant4             --------------------------
	.section	.nv.constant4,"a",@progbits
	.align	8
	.align		8
.nv.constant4:
        /*0000*/ 	.dword	vprintf
	.align		8
        /*0008*/ 	.dword	$str


//--------------------- .text._Z12helloFromGPUv   --------------------------
	.section	.text._Z12helloFromGPUv,"ax",@progbits
	.align	128
        .global         _Z12helloFromGPUv
        .type           _Z12helloFromGPUv,@function
        .size           _Z12helloFromGPUv,(.L_x_2 - _Z12helloFromGPUv)
        .other          _Z12helloFromGPUv,@"STO_CUDA_ENTRY STV_DEFAULT"
_Z12helloFromGPUv:
.text._Z12helloFromGPUv:
[----:B------:R-:W0:Y:S01]  /*0000*/  LDC R1, c[0x0][0x37c] ;  /* 0x0000df00ff017b82 */ /* 0x000e220000000800 */
[----:B------:R-:W-:Y:S01]  /*0010*/  MOV R0, 0x0 ;  /* 0x0000000000007802 */ /* 0x000fe20000000f00 */
[----:B------:R-:W1:Y:S01]  /*0020*/  LDCU.64 UR4, c[0x4][0x8] ;  /* 0x01000100ff0477ac */ /* 0x000e620008000a00 */
[----:B------:R-:W-:-:S05]  /*0030*/  CS2R R6, SRZ ;  /* 0x0000000000067805 */ /* 0x000fca000001ff00 */
[----:B------:R2:W3:Y:S01]  /*0040*/  LDC.64 R2, c[0x4][R0] ;  /* 0x0100000000027b82 */ /* 0x0004e20000000a00 */
[----:B-1----:R-:W-:Y:S02]  /*0050*/  IMAD.U32 R4, RZ, RZ, UR4 ;  /* 0x00000004ff047e24 */ /* 0x002fe4000f8e00ff */
[----:B--2---:R-:W-:-:S07]  /*0060*/  IMAD.U32 R5, RZ, RZ, UR5 ;  /* 0x00000005ff057e24 */ /* 0x004fce000f8e00ff */
[----:B------:R-:W-:-:S07]  /*0070*/  LEPC R20, `(.L_x_0) ;  /* 0x000000001014794e */ /* 0x000fce0000000000 */
[----:B0--3--:R-:W-:Y:S05]  /*0080*/  CALL.ABS.NOINC R2 ;  /* 0x0000000002007343 */ /* 0x009fea0003c00000 */
.L_x_0:
[----:B------:R-:W-:Y:S05]  /*0090*/  EXIT ;  /* 0x000000000000794d */ /* 0x000fea0003800000 */
.L_x_1:
[----:B------:R-:W-:-:S00]  /*00a0*/  BRA `(.L_x_1) ;  /* 0xfffffffc00fc7947 */ /* 0x000fc0000383ffff */
[----:B------:R-:W-:-:S00]  /*00b0*/  NOP ;  /* 0x0000000000007918 */ /* 0x000fc00000000000 */
        /* <DEDUP_REMOVED lines=12> */
.L_x_2:


//--------------------- .nv.global.init           --------------------------
	.section	.nv.global.init,"aw",@progbits
.nv.global.init:
	.type		$str,@object
	.size		$str,(.L_0 - $str)
$str:
        /*0000*/ 	.byte	0x48, 0x65, 0x6c, 0x6c, 0x6f, 0x20, 0x57, 0x6f, 0x72, 0x6c, 0x64, 0x20, 0x66, 0x72, 0x6f, 0x6d
        /*0010*/ 	.byte	0x20, 0x47, 0x50, 0x55, 0x20, 0x74, 0x68, 0x72, 0x65, 0x61, 0x64, 0x20, 0x25, 0x64, 0x21, 0x0a
        /*0020*/ 	.byte	0x00
.L_0:


//--------------------- .nv.shared.reserved.0     --------------------------
	.section	.nv.shared.reserved.0,"aw",@nobits
	.weak		__nv_reservedSMEM_offset_0_alias
	.size		__nv_reservedSMEM_offset_0_alias, 0, 64
	.other		__nv_reservedSMEM_offset_0_alias,@"STO_CUDA_RESERVED_SHARED STV_DEFAULT"
__nv_reservedSMEM_offset_0_alias:
	.zero		0
	.zero		64


//--------------------- .nv.constant0._Z12helloFromGPUv --------------------------
	.section	.nv.constant0._Z12helloFromGPUv,"a",@progbits
	.sectionflags	@""
	.align	4
.nv.constant0._Z12helloFromGPUv:
	.zero		896


//--------------------- SYMBOLS --------------------------

	.type		.nv.reservedSmem.offset0,@object
	.size		.nv.reservedSmem.offset0,0x4
	.type		vprintf,@function
